//
// Generated by NVIDIA NVVM Compiler
//
// Compiler Build ID: CL-36424714
// Cuda compilation tools, release 13.0, V13.0.88
// Based on NVVM 20.0.0
//

.version 9.0
.target sm_100
.address_size 64

	// .globl	_Z19threadBlockGridTestv
.extern .func  (.param .b32 func_retval0) vprintf
(
	.param .b64 vprintf_param_0,
	.param .b64 vprintf_param_1
)
;
.global .align 1 .b8 $str[19] = {97, 108, 108, 84, 104, 114, 101, 97, 100, 78, 117, 109, 115, 58, 32, 37, 100, 10};
.global .align 1 .b8 $str$1[13] = {98, 108, 111, 99, 107, 73, 100, 58, 32, 37, 100, 10};
.global .align 1 .b8 $str$2[14] = {116, 104, 114, 101, 97, 100, 73, 100, 58, 32, 37, 100, 10};
.global .align 1 .b8 $str$3[19] = {114, 101, 97, 108, 32, 116, 104, 114, 101, 97, 100, 73, 100, 58, 32, 37, 100, 10};

.visible .entry _Z19threadBlockGridTestv()
{
	.local .align 8 .b8 	__local_depot0[8];
	.reg .b64 	%SP;
	.reg .b64 	%SPL;
	.reg .b32 	%r<31>;
	.reg .b64 	%rd<11>;

	mov.u64 	%SPL, __local_depot0;
	cvta.local.u64 	%SP, %SPL;
	add.u64 	%rd1, %SP, 0;
	add.u64 	%rd2, %SPL, 0;
	mov.u32 	%r1, %nctaid.x;
	mov.u32 	%r2, %nctaid.y;
	mul.lo.s32 	%r3, %r1, %r2;
	mov.u32 	%r4, %nctaid.z;
	mul.lo.s32 	%r5, %r3, %r4;
	mov.u32 	%r6, %ntid.x;
	mov.u32 	%r7, %ntid.y;
	mov.u32 	%r8, %ntid.z;
	mul.lo.s32 	%r9, %r6, %r7;
	mul.lo.s32 	%r10, %r9, %r8;
	mul.lo.s32 	%r11, %r10, %r5;
	st.local.u32 	[%rd2], %r11;
	mov.u64 	%rd3, $str;
	cvta.global.u64 	%rd4, %rd3;
	{ // callseq 0, 0
	.param .b64 param0;
	st.param.b64 	[param0], %rd4;
	.param .b64 param1;
	st.param.b64 	[param1], %rd1;
	.param .b32 retval0;
	call.uni (retval0), 
	vprintf, 
	(
	param0, 
	param1
	);
	ld.param.b32 	%r12, [retval0];
	} // callseq 0
	mov.u32 	%r14, %ctaid.x;
	mov.u32 	%r15, %ctaid.y;
	mov.u32 	%r16, %ctaid.z;
	mad.lo.s32 	%r17, %r2, %r16, %r15;
	mad.lo.s32 	%r18, %r17, %r1, %r14;
	st.local.u32 	[%rd2], %r18;
	mov.u64 	%rd5, $str$1;
	cvta.global.u64 	%rd6, %rd5;
	{ // callseq 1, 0
	.param .b64 param0;
	st.param.b64 	[param0], %rd6;
	.param .b64 param1;
	st.param.b64 	[param1], %rd1;
	.param .b32 retval0;
	call.uni (retval0), 
	vprintf, 
	(
	param0, 
	param1
	);
	ld.param.b32 	%r19, [retval0];
	} // callseq 1
	mov.u32 	%r21, %tid.x;
	mov.u32 	%r22, %tid.y;
	mov.u32 	%r23, %tid.z;
	mad.lo.s32 	%r24, %r7, %r23, %r22;
	mad.lo.s32 	%r25, %r24, %r6, %r21;
	st.local.u32 	[%rd2], %r25;
	mov.u64 	%rd7, $str$2;
	cvta.global.u64 	%rd8, %rd7;
	{ // callseq 2, 0
	.param .b64 param0;
	st.param.b64 	[param0], %rd8;
	.param .b64 param1;
	st.param.b64 	[param1], %rd1;
	.param .b32 retval0;
	call.uni (retval0), 
	vprintf, 
	(
	param0, 
	param1
	);
	ld.param.b32 	%r26, [retval0];
	} // callseq 2
	mad.lo.s32 	%r28, %r10, %r18, %r25;
	st.local.u32 	[%rd2], %r28;
	mov.u64 	%rd9, $str$3;
	cvta.global.u64 	%rd10, %rd9;
	{ // callseq 3, 0
	.param .b64 param0;
	st.param.b64 	[param0], %rd10;
	.param .b64 param1;
	st.param.b64 	[param1], %rd1;
	.param .b32 retval0;
	call.uni (retval0), 
	vprintf, 
	(
	param0, 
	param1
	);
	ld.param.b32 	%r29, [retval0];
	} // callseq 3
	ret;

}


// ===== COMPILED SASS (sm_100) =====

	.target	sm_100

	.elftype	@"ET_EXEC"


//--------------------- .note.nv.tkinfo           --------------------------
	.section	.note.nv.tkinfo,"",@"SHT_NOTE"
	.sectionflags	@"SHF_NOTE_NV_TKINFO"
	.tkinfo
        /*0018*/ 	.word	0x00000002
        /*0030*/ 	.string	""
        /*0030*/ 	.string	"ptxas"
        /*0030*/ 	.string	"Cuda compilation tools, release 13.0, V13.0.88"
        /*0030*/ 	.string	"Build cuda_13.0.r13.0/compiler.36424714_0"
        /*0030*/ 	.string	"-arch sm_100 -m 64 "



//--------------------- .note.nv.cuinfo           --------------------------
	.section	.note.nv.cuinfo,"",@"SHT_NOTE"
	.sectionflags	@"SHF_NOTE_NV_CUINFO"
        /*0018*/ 	.short	0x0002
        /*001a*/ 	.short	0x0064
        /*001c*/ 	.short	0x0082
	.zero		2


//--------------------- .nv.info                  --------------------------
	.section	.nv.info,"",@"SHT_CUDA_INFO"
	.align	4


	//----- nvinfo : EIATTR_REGCOUNT
	.align		4
        /*0000*/ 	.byte	0x04, 0x2f
        /*0002*/ 	.short	(.L_5 - .L_4)
	.align		4
.L_4:
        /*0004*/ 	.word	index@(_Z19threadBlockGridTestv)
        /*0008*/ 	.word	0x00000019


	//----- nvinfo : EIATTR_FRAME_SIZE
	.align		4
.L_5:
        /*000c*/ 	.byte	0x04, 0x11
        /*000e*/ 	.short	(.L_7 - .L_6)
	.align		4
.L_6:
        /*0010*/ 	.word	index@(_Z19threadBlockGridTestv)
        /*0014*/ 	.word	0x00000008


	//----- nvinfo : EIATTR_MIN_STACK_SIZE
	.align		4
.L_7:
        /*0018*/ 	.byte	0x04, 0x12
        /*001a*/ 	.short	(.L_9 - .L_8)
	.align		4
.L_8:
        /*001c*/ 	.word	index@(_Z19threadBlockGridTestv)
        /*0020*/ 	.word	0x00000008
.L_9:


//--------------------- .nv.compat                --------------------------
	.section	.nv.compat,"",@"SHT_CUDA_COMPAT_INFO"
	.align	4
        /*0000*/ 	.byte	0x02, 0x09, 0x00, 0x00, 0x02, 0x02, 0x01, 0x00, 0x02, 0x05, 0x05, 0x00, 0x03, 0x07, 0x01, 0x01
        /*0010*/ 	.byte	0x02, 0x03, 0x00, 0x00, 0x02, 0x06, 0x01, 0x00, 0x04, 0x0b, 0x08, 0x00, 0x09, 0x00, 0x00, 0x00
        /*0020*/ 	.byte	0x00, 0x00, 0x00, 0x00


//--------------------- .nv.info._Z19threadBlockGridTestv --------------------------
	.section	.nv.info._Z19threadBlockGridTestv,"",@"SHT_CUDA_INFO"
	.sectionflags	@""
	.align	4


	//----- nvinfo : EIATTR_CUDA_API_VERSION
	.align		4
        /*0000*/ 	.byte	0x04, 0x37
        /*0002*/ 	.short	(.L_11 - .L_10)
.L_10:
        /*0004*/ 	.word	0x00000082


	//----- nvinfo : EIATTR_SPARSE_MMA_MASK
	.align		4
.L_11:
        /*0008*/ 	.byte	0x03, 0x50
        /*000a*/ 	.short	0x0000


	//----- nvinfo : EIATTR_MAXREG_COUNT
	.align		4
        /*000c*/ 	.byte	0x03, 0x1b
        /*000e*/ 	.short	0x00ff


	//----- nvinfo : EIATTR_EXTERNS
	.align		4
        /*0010*/ 	.byte	0x04, 0x0f
        /*0012*/ 	.short	(.L_13 - .L_12)


	//   ....[0]....
	.align		4
.L_12:
        /*0014*/ 	.word	index@(vprintf)


	//----- nvinfo : EIATTR_MERCURY_ISA_VERSION
	.align		4
.L_13:
        /*0018*/ 	.byte	0x03, 0x5f
        /*001a*/ 	.short	0x0101


	//----- nvinfo : EIATTR_VRC_CTA_INIT_COUNT
	.align		4
        /*001c*/ 	.byte	0x02, 0x4a
	.zero		1
	.zero		1


	//----- nvinfo : EIATTR_SYSCALL_OFFSETS
	.align		4
        /*0020*/ 	.byte	0x04, 0x46
        /*0022*/ 	.short	(.L_15 - .L_14)


	//   ....[0]....
.L_14:
        /*0024*/ 	.word	0x000001a0


	//   ....[1]....
        /*0028*/ 	.word	0x00000280


	//   ....[2]....
        /*002c*/ 	.word	0x00000360


	//   ....[3]....
        /*0030*/ 	.word	0x00000400


	//----- nvinfo : EIATTR_EXIT_INSTR_OFFSETS
	.align		4
.L_15:
        /*0034*/ 	.byte	0x04, 0x1c
        /*0036*/ 	.short	(.L_17 - .L_16)


	//   ....[0]....
.L_16:
        /*0038*/ 	.word	0x00000410


	//----- nvinfo : EIATTR_SW_WAR
	.align		4
.L_17:
        /*003c*/ 	.byte	0x04, 0x36
        /*003e*/ 	.short	(.L_19 - .L_18)
.L_18:
        /*0040*/ 	.word	0x00000008
.L_19:


//--------------------- .nv.callgraph             --------------------------
	.section	.nv.callgraph,"",@"SHT_CUDA_CALLGRAPH"
	.align	4
	.sectionentsize	8
	.align		4
        /*0000*/ 	.word	0x00000000
	.align		4
        /*0004*/ 	.word	0xffffffff
	.align		4
        /*0008*/ 	.word	index@(_Z19threadBlockGridTestv)
	.align		4
        /*000c*/ 	.word	index@(vprintf)
	.align		4
        /*0010*/ 	.word	0x00000000
	.align		4
        /*0014*/ 	.word	0xfffffffe
	.align		4
        /*0018*/ 	.word	0x00000000
	.align		4
        /*001c*/ 	.word	0xfffffffd
	.align		4
        /*0020*/ 	.word	0x00000000
	.align		4
        /*0024*/ 	.word	0xfffffffc


//--------------------- .nv.constant4             --------------------------
	.section	.nv.constant4,"a",@progbits
	.align	8
	.align		8
.nv.constant4:
        /*0000*/ 	.dword	vprintf
	.align		8
        /*0008*/ 	.dword	$str
	.align		8
        /*0010*/ 	.dword	$str$1
	.align		8
        /*0018*/ 	.dword	$str$2
	.align		8
        /*0020*/ 	.dword	$str$3


//--------------------- .text._Z19threadBlockGridTestv --------------------------
	.section	.text._Z19threadBlockGridTestv,"ax",@progbits
	.align	128
        .global         _Z19threadBlockGridTestv
        .type           _Z19threadBlockGridTestv,@function
        .size           _Z19threadBlockGridTestv,(.L_x_5 - _Z19threadBlockGridTestv)
        .other          _Z19threadBlockGridTestv,@"STO_CUDA_ENTRY STV_DEFAULT"
_Z19threadBlockGridTestv:
.text._Z19threadBlockGridTestv:
[----:B------:R-:W0:Y:S01]  /*0000*/  LDC R1, c[0x0][0x37c] ;  /* 0x0000df00ff017b82 */ /* 0x000e220000000800 */
[----:B------:R-:W1:Y:S01]  /*0010*/  LDCU UR7, c[0x0][0x2fc] ;  /* 0x00005f80ff0777ac */ /* 0x000e620008000800 */
[----:B0-----:R-:W-:Y:S02]  /*0020*/  IADD3 R1, PT, PT, R1, -0x8, RZ ;  /* 0xfffffff801017810 */ /* 0x001fe40007ffe0ff */
[----:B------:R-:W-:Y:S01]  /*0030*/  MOV R2, 0x0 ;  /* 0x0000000000027802 */ /* 0x000fe20000000f00 */
[----:B------:R-:W0:Y:S03]  /*0040*/  LDCU UR36, c[0x0][0x370] ;  /* 0x00006e00ff2477ac */ /* 0x000e260008000800 */
[----:B------:R2:W3:Y:S01]  /*0050*/  LDC.64 R8, c[0x4][R2] ;  /* 0x0100000002087b82 */ /* 0x0004e20000000a00 */
[----:B------:R-:W0:Y:S01]  /*0060*/  LDCU UR37, c[0x0][0x374] ;  /* 0x00006e80ff2577ac */ /* 0x000e220008000800 */
[----:B------:R-:W4:Y:S01]  /*0070*/  LDCU UR5, c[0x0][0x378] ;  /* 0x00006f00ff0577ac */ /* 0x000f220008000800 */
[----:B------:R-:W5:Y:S01]  /*0080*/  LDCU UR38, c[0x0][0x360] ;  /* 0x00006c00ff2677ac */ /* 0x000f620008000800 */
[----:B------:R-:W5:Y:S04]  /*0090*/  LDCU UR39, c[0x0][0x364] ;  /* 0x00006c80ff2777ac */ /* 0x000f680008000800 */
[----:B------:R-:W1:Y:S01]  /*00a0*/  LDC R22, c[0x0][0x368] ;  /* 0x0000da00ff167b82 */ /* 0x000e620000000800 */
[----:B------:R-:W2:Y:S01]  /*00b0*/  LDCU.64 UR8, c[0x4][0x8] ;  /* 0x01000100ff0877ac */ /* 0x000ea20008000a00 */
[----:B0-----:R-:W-:-:S04]  /*00c0*/  UIMAD UR4, UR36, UR37, URZ ;  /* 0x00000025240472a4 */ /* 0x001fc8000f8e02ff */
[----:B----4-:R-:W-:Y:S01]  /*00d0*/  UIMAD UR4, UR4, UR5, URZ ;  /* 0x00000005040472a4 */ /* 0x010fe2000f8e02ff */
[----:B------:R-:W0:Y:S01]  /*00e0*/  LDCU UR5, c[0x0][0x2f8] ;  /* 0x00005f00ff0577ac */ /* 0x000e220008000800 */
[----:B-----5:R-:W-:Y:S01]  /*00f0*/  UIMAD UR6, UR38, UR39, URZ ;  /* 0x00000027260672a4 */ /* 0x020fe2000f8e02ff */
[----:B--2---:R-:W-:Y:S01]  /*0100*/  MOV R4, UR8 ;  /* 0x0000000800047c02 */ /* 0x004fe20008000f00 */
[----:B------:R-:W-:-:S04]  /*0110*/  IMAD.U32 R5, RZ, RZ, UR9 ;  /* 0x00000009ff057e24 */ /* 0x000fc8000f8e00ff */
[----:B-1----:R-:W-:-:S04]  /*0120*/  IMAD R22, R22, UR6, RZ ;  /* 0x0000000616167c24 */ /* 0x002fc8000f8e02ff */
[----:B------:R-:W-:Y:S01]  /*0130*/  IMAD R0, R22, UR4, RZ ;  /* 0x0000000416007c24 */ /* 0x000fe2000f8e02ff */
[----:B0-----:R-:W-:-:S04]  /*0140*/  IADD3 R17, P0, PT, R1, UR5, RZ ;  /* 0x0000000501117c10 */ /* 0x001fc8000ff1e0ff */
[----:B------:R0:W-:Y:S01]  /*0150*/  STL [R1], R0 ;  /* 0x0000000001007387 */ /* 0x0001e20000100800 */
[----:B------:R-:W-:Y:S01]  /*0160*/  MOV R6, R17 ;  /* 0x0000001100067202 */ /* 0x000fe20000000f00 */
[----:B------:R-:W-:-:S04]  /*0170*/  IMAD.X R16, RZ, RZ, UR7, P0 ;  /* 0x00000007ff107e24 */ /* 0x000fc800080e06ff */
[----:B---3--:R-:W-:-:S07]  /*0180*/  IMAD.MOV.U32 R7, RZ, RZ, R16 ;  /* 0x000000ffff077224 */ /* 0x008fce00078e0010 */
[----:B------:R-:W-:-:S07]  /*0190*/  LEPC R20, `(.L_x_0) ;  /* 0x000000001014794e */ /* 0x000fce0000000000 */
[----:B0-----:R-:W-:Y:S05]  /*01a0*/  CALL.ABS.NOINC R8 ;  /* 0x0000000008007343 */ /* 0x001fea0003c00000 */
.L_x_0:
[----:B------:R-:W0:Y:S01]  /*01b0*/  S2R R18, SR_CTAID.Y ;  /* 0x0000000000127919 */ /* 0x000e220000002600 */
[----:B------:R1:W2:Y:S01]  /*01c0*/  LDC.64 R8, c[0x4][R2] ;  /* 0x0100000002087b82 */ /* 0x0002a20000000a00 */
[----:B------:R-:W3:Y:S01]  /*01d0*/  LDCU.64 UR4, c[0x4][0x10] ;  /* 0x01000200ff0477ac */ /* 0x000ee20008000a00 */
[----:B------:R-:W-:Y:S01]  /*01e0*/  MOV R6, R17 ;  /* 0x0000001100067202 */ /* 0x000fe20000000f00 */
[----:B------:R-:W0:Y:S01]  /*01f0*/  S2R R5, SR_CTAID.Z ;  /* 0x0000000000057919 */ /* 0x000e220000002700 */
[----:B------:R-:W-:Y:S01]  /*0200*/  IMAD.MOV.U32 R7, RZ, RZ, R16 ;  /* 0x000000ffff077224 */ /* 0x000fe200078e0010 */
[----:B------:R-:W4:Y:S01]  /*0210*/  S2R R3, SR_CTAID.X ;  /* 0x0000000000037919 */ /* 0x000f220000002500 */
[----:B---3--:R-:W-:Y:S01]  /*0220*/  MOV R4, UR4 ;  /* 0x0000000400047c02 */ /* 0x008fe20008000f00 */
[----:B0-----:R-:W-:Y:S02]  /*0230*/  IMAD R18, R5, UR37, R18 ;  /* 0x0000002505127c24 */ /* 0x001fe4000f8e0212 */
[----:B------:R-:W-:-:S02]  /*0240*/  IMAD.U32 R5, RZ, RZ, UR5 ;  /* 0x00000005ff057e24 */ /* 0x000fc4000f8e00ff */
[----:B----4-:R-:W-:-:S05]  /*0250*/  IMAD R18, R18, UR36, R3 ;  /* 0x0000002412127c24 */ /* 0x010fca000f8e0203 */
[----:B------:R1:W-:Y:S02]  /*0260*/  STL [R1], R18 ;  /* 0x0000001201007387 */ /* 0x0003e40000100800 */
[----:B------:R-:W-:-:S07]  /*0270*/  LEPC R20, `(.L_x_1) ;  /* 0x000000001014794e */ /* 0x000fce0000000000 */
[----:B-12---:R-:W-:Y:S05]  /*0280*/  CALL.ABS.NOINC R8 ;  /* 0x0000000008007343 */ /* 0x006fea0003c00000 */
.L_x_1:
[----:B------:R-:W0:Y:S01]  /*0290*/  S2R R19, SR_TID.Y ;  /* 0x0000000000137919 */ /* 0x000e220000002200 */
[----:B------:R1:W2:Y:S01]  /*02a0*/  LDC.64 R8, c[0x4][R2] ;  /* 0x0100000002087b82 */ /* 0x0002a20000000a00 */
[----:B------:R-:W3:Y:S01]  /*02b0*/  LDCU.64 UR4, c[0x4][0x18] ;  /* 0x01000300ff0477ac */ /* 0x000ee20008000a00 */
[----:B------:R-:W-:Y:S01]  /*02c0*/  MOV R6, R17 ;  /* 0x0000001100067202 */ /* 0x000fe20000000f00 */
[----:B------:R-:W0:Y:S01]  /*02d0*/  S2R R4, SR_TID.Z ;  /* 0x0000000000047919 */ /* 0x000e220000002300 */
[----:B------:R-:W-:Y:S01]  /*02e0*/  IMAD.MOV.U32 R7, RZ, RZ, R16 ;  /* 0x000000ffff077224 */ /* 0x000fe200078e0010 */
[----:B------:R-:W4:Y:S01]  /*02f0*/  S2R R0, SR_TID.X ;  /* 0x0000000000007919 */ /* 0x000f220000002100 */
[----:B---3--:R-:W-:Y:S02]  /*0300*/  IMAD.U32 R5, RZ, RZ, UR5 ;  /* 0x00000005ff057e24 */ /* 0x008fe4000f8e00ff */
[----:B0-----:R-:W-:Y:S01]  /*0310*/  IMAD R19, R4, UR39, R19 ;  /* 0x0000002704137c24 */ /* 0x001fe2000f8e0213 */
[----:B------:R-:W-:-:S03]  /*0320*/  MOV R4, UR4 ;  /* 0x0000000400047c02 */ /* 0x000fc60008000f00 */
[----:B----4-:R-:W-:-:S05]  /*0330*/  IMAD R19, R19, UR38, R0 ;  /* 0x0000002613137c24 */ /* 0x010fca000f8e0200 */
[----:B------:R1:W-:Y:S02]  /*0340*/  STL [R1], R19 ;  /* 0x0000001301007387 */ /* 0x0003e40000100800 */
[----:B------:R-:W-:-:S07]  /*0350*/  LEPC R20, `(.L_x_2) ;  /* 0x000000001014794e */ /* 0x000fce0000000000 */
[----:B-12---:R-:W-:Y:S05]  /*0360*/  CALL.ABS.NOINC R8 ;  /* 0x0000000008007343 */ /* 0x006fea0003c00000 */
.L_x_2:
[----:B------:R-:W-:Y:S01]  /*0370*/  IMAD R18, R22, R18, R19 ;  /* 0x0000001216127224 */ /* 0x000fe200078e0213 */
[----:B------:R-:W0:Y:S01]  /*0380*/  LDC.64 R2, c[0x4][R2] ;  /* 0x0100000002027b82 */ /* 0x000e220000000a00 */
[----:B------:R-:W1:Y:S01]  /*0390*/  LDCU.64 UR4, c[0x4][0x20] ;  /* 0x01000400ff0477ac */ /* 0x000e620008000a00 */
[----:B------:R-:W-:Y:S02]  /*03a0*/  MOV R6, R17 ;  /* 0x0000001100067202 */ /* 0x000fe40000000f00 */
[----:B------:R2:W-:Y:S01]  /*03b0*/  STL [R1], R18 ;  /* 0x0000001201007387 */ /* 0x0005e20000100800 */
[----:B------:R-:W-:Y:S02]  /*03c0*/  MOV R7, R16 ;  /* 0x0000001000077202 */ /* 0x000fe40000000f00 */
[----:B-1----:R-:W-:Y:S01]  /*03d0*/  MOV R4, UR4 ;  /* 0x0000000400047c02 */ /* 0x002fe20008000f00 */
[----:B--2---:R-:W-:-:S07]  /*03e0*/  IMAD.U32 R5, RZ, RZ, UR5 ;  /* 0x00000005ff057e24 */ /* 0x004fce000f8e00ff */
[----:B------:R-:W-:-:S07]  /*03f0*/  LEPC R20, `(.L_x_3) ;  /* 0x000000001014794e */ /* 0x000fce0000000000 */
[----:B0-----:R-:W-:Y:S05]  /*0400*/  CALL.ABS.NOINC R2 ;  /* 0x0000000002007343 */ /* 0x001fea0003c00000 */
.L_x_3:
[----:B------:R-:W-:Y:S05]  /*0410*/  EXIT ;  /* 0x000000000000794d */ /* 0x000fea0003800000 */
.L_x_4:
[----:B------:R-:W-:-:S00]  /*0420*/  BRA `(.L_x_4) ;  /* 0xfffffffc00fc7947 */ /* 0x000fc0000383ffff */
[----:B------:R-:W-:-:S00]  /*0430*/  NOP ;  /* 0x0000000000007918 */ /* 0x000fc00000000000 */
        /* <DEDUP_REMOVED lines=12> */
.L_x_5:


//--------------------- .nv.global.init           --------------------------
	.section	.nv.global.init,"aw",@progbits
.nv.global.init:
	.type		$str$1,@object
	.size		$str$1,($str$2 - $str$1)
$str$1:
        /*0000*/ 	.byte	0x62, 0x6c, 0x6f, 0x63, 0x6b, 0x49, 0x64, 0x3a, 0x20, 0x25, 0x64, 0x0a, 0x00
	.type		$str$2,@object
	.size		$str$2,($str - $str$2)
$str$2:
        /*000d*/ 	.byte	0x74, 0x68, 0x72, 0x65, 0x61, 0x64, 0x49, 0x64, 0x3a, 0x20, 0x25, 0x64, 0x0a, 0x00
	.type		$str,@object
	.size		$str,($str$3 - $str)
$str:
        /*001b*/ 	.byte	0x61, 0x6c, 0x6c, 0x54, 0x68, 0x72, 0x65, 0x61, 0x64, 0x4e, 0x75, 0x6d, 0x73, 0x3a, 0x20, 0x25
        /*002b*/ 	.byte	0x64, 0x0a, 0x00
	.type		$str$3,@object
	.size		$str$3,(.L_3 - $str$3)
$str$3:
        /*002e*/ 	.byte	0x72, 0x65, 0x61, 0x6c, 0x20, 0x74, 0x68, 0x72, 0x65, 0x61, 0x64, 0x49, 0x64, 0x3a, 0x20, 0x25
        /*003e*/ 	.byte	0x64, 0x0a, 0x00
.L_3:


//--------------------- .nv.shared.reserved.0     --------------------------
	.section	.nv.shared.reserved.0,"aw",@nobits
	.weak		__nv_reservedSMEM_offset_0_alias
	.size		__nv_reservedSMEM_offset_0_alias, 0, 64
	.other		__nv_reservedSMEM_offset_0_alias,@"STO_CUDA_RESERVED_SHARED STV_DEFAULT"
__nv_reservedSMEM_offset_0_alias:
	.zero		0
	.zero		64


//--------------------- .nv.constant0._Z19threadBlockGridTestv --------------------------
	.section	.nv.constant0._Z19threadBlockGridTestv,"a",@progbits
	.sectionflags	@""
	.align	4
.nv.constant0._Z19threadBlockGridTestv:
	.zero		896


//--------------------- SYMBOLS --------------------------

	.type		.nv.reservedSmem.offset0,@object
	.size		.nv.reservedSmem.offset0,0x4
	.type		vprintf,@function
